//
// Generated by NVIDIA NVVM Compiler
//
// Compiler Build ID: CL-36424714
// Cuda compilation tools, release 13.0, V13.0.88
// Based on NVVM 20.0.0
//

.version 9.0
.target sm_100
.address_size 64

	// .globl	_Z14bitonic_kernelPfiiii

.visible .entry _Z14bitonic_kernelPfiiii(
	.param .u64 .ptr .align 1 _Z14bitonic_kernelPfiiii_param_0,
	.param .u32 _Z14bitonic_kernelPfiiii_param_1,
	.param .u32 _Z14bitonic_kernelPfiiii_param_2,
	.param .u32 _Z14bitonic_kernelPfiiii_param_3,
	.param .u32 _Z14bitonic_kernelPfiiii_param_4
)
{
	.reg .pred 	%p<6>;
	.reg .b32 	%r<11>;
	.reg .b32 	%f<3>;
	.reg .b64 	%rd<7>;

	ld.param.u64 	%rd3, [_Z14bitonic_kernelPfiiii_param_0];
	ld.param.u32 	%r5, [_Z14bitonic_kernelPfiiii_param_1];
	ld.param.u32 	%r3, [_Z14bitonic_kernelPfiiii_param_3];
	ld.param.u32 	%r4, [_Z14bitonic_kernelPfiiii_param_4];
	mov.u32 	%r6, %tid.x;
	mov.u32 	%r7, %ntid.x;
	mov.u32 	%r8, %ctaid.x;
	mad.lo.s32 	%r1, %r7, %r8, %r6;
	setp.ge.s32 	%p1, %r1, %r5;
	@%p1 bra 	$L__BB0_4;
	xor.b32  	%r2, %r4, %r1;
	setp.ge.s32 	%p2, %r1, %r2;
	@%p2 bra 	$L__BB0_4;
	cvta.to.global.u64 	%rd4, %rd3;
	div.s32 	%r9, %r1, %r3;
	mul.wide.s32 	%rd5, %r1, 4;
	add.s64 	%rd1, %rd4, %rd5;
	ld.global.f32 	%f1, [%rd1];
	mul.wide.s32 	%rd6, %r2, 4;
	add.s64 	%rd2, %rd4, %rd6;
	ld.global.f32 	%f2, [%rd2];
	and.b32  	%r10, %r9, 1;
	setp.eq.b32 	%p3, %r10, 1;
	setp.leu.f32 	%p4, %f1, %f2;
	xor.pred  	%p5, %p4, %p3;
	@%p5 bra 	$L__BB0_4;
	st.global.f32 	[%rd1], %f2;
	st.global.f32 	[%rd2], %f1;
$L__BB0_4:
	ret;

}


// ===== COMPILED SASS (sm_100) =====

	.target	sm_100

	.elftype	@"ET_EXEC"


//--------------------- .note.nv.tkinfo           --------------------------
	.section	.note.nv.tkinfo,"",@"SHT_NOTE"
	.sectionflags	@"SHF_NOTE_NV_TKINFO"
	.tkinfo
        /*0018*/ 	.word	0x00000002
        /*0030*/ 	.string	""
        /*0030*/ 	.string	"ptxas"
        /*0030*/ 	.string	"Cuda compilation tools, release 13.0, V13.0.88"
        /*0030*/ 	.string	"Build cuda_13.0.r13.0/compiler.36424714_0"
        /*0030*/ 	.string	"-arch sm_100 -m 64 "



//--------------------- .note.nv.cuinfo           --------------------------
	.section	.note.nv.cuinfo,"",@"SHT_NOTE"
	.sectionflags	@"SHF_NOTE_NV_CUINFO"
        /*0018*/ 	.short	0x0002
        /*001a*/ 	.short	0x0064
        /*001c*/ 	.short	0x0082
	.zero		2


//--------------------- .nv.info                  --------------------------
	.section	.nv.info,"",@"SHT_CUDA_INFO"
	.align	4


	//----- nvinfo : EIATTR_REGCOUNT
	.align		4
        /*0000*/ 	.byte	0x04, 0x2f
        /*0002*/ 	.short	(.L_1 - .L_0)
	.align		4
.L_0:
        /*0004*/ 	.word	index@(_Z14bitonic_kernelPfiiii)
        /*0008*/ 	.word	0x00000012


	//----- nvinfo : EIATTR_FRAME_SIZE
	.align		4
.L_1:
        /*000c*/ 	.byte	0x04, 0x11
        /*000e*/ 	.short	(.L_3 - .L_2)
	.align		4
.L_2:
        /*0010*/ 	.word	index@(_Z14bitonic_kernelPfiiii)
        /*0014*/ 	.word	0x00000000


	//----- nvinfo : EIATTR_MIN_STACK_SIZE
	.align		4
.L_3:
        /*0018*/ 	.byte	0x04, 0x12
        /*001a*/ 	.short	(.L_5 - .L_4)
	.align		4
.L_4:
        /*001c*/ 	.word	index@(_Z14bitonic_kernelPfiiii)
        /*0020*/ 	.word	0x00000000
.L_5:


//--------------------- .nv.compat                --------------------------
	.section	.nv.compat,"",@"SHT_CUDA_COMPAT_INFO"
	.align	4
        /*0000*/ 	.byte	0x02, 0x09, 0x00, 0x00, 0x02, 0x02, 0x01, 0x00, 0x02, 0x05, 0x05, 0x00, 0x03, 0x07, 0x01, 0x01
        /*0010*/ 	.byte	0x02, 0x03, 0x00, 0x00, 0x02, 0x06, 0x01, 0x00, 0x04, 0x0b, 0x08, 0x00, 0x09, 0x00, 0x00, 0x00
        /*0020*/ 	.byte	0x00, 0x00, 0x00, 0x00


//--------------------- .nv.info._Z14bitonic_kernelPfiiii --------------------------
	.section	.nv.info._Z14bitonic_kernelPfiiii,"",@"SHT_CUDA_INFO"
	.sectionflags	@""
	.align	4


	//----- nvinfo : EIATTR_CUDA_API_VERSION
	.align		4
        /*0000*/ 	.byte	0x04, 0x37
        /*0002*/ 	.short	(.L_7 - .L_6)
.L_6:
        /*0004*/ 	.word	0x00000082


	//----- nvinfo : EIATTR_KPARAM_INFO
	.align		4
.L_7:
        /*0008*/ 	.byte	0x04, 0x17
        /*000a*/ 	.short	(.L_9 - .L_8)
.L_8:
        /*000c*/ 	.word	0x00000000
        /*0010*/ 	.short	0x0004
        /*0012*/ 	.short	0x0014
        /*0014*/ 	.byte	0x00, 0xf0, 0x11, 0x00


	//----- nvinfo : EIATTR_KPARAM_INFO
	.align		4
.L_9:
        /*0018*/ 	.byte	0x04, 0x17
        /*001a*/ 	.short	(.L_11 - .L_10)
.L_10:
        /*001c*/ 	.word	0x00000000
        /*0020*/ 	.short	0x0003
        /*0022*/ 	.short	0x0010
        /*0024*/ 	.byte	0x00, 0xf0, 0x11, 0x00


	//----- nvinfo : EIATTR_KPARAM_INFO
	.align		4
.L_11:
        /*0028*/ 	.byte	0x04, 0x17
        /*002a*/ 	.short	(.L_13 - .L_12)
.L_12:
        /*002c*/ 	.word	0x00000000
        /*0030*/ 	.short	0x0002
        /*0032*/ 	.short	0x000c
        /*0034*/ 	.byte	0x00, 0xf0, 0x11, 0x00


	//----- nvinfo : EIATTR_KPARAM_INFO
	.align		4
.L_13:
        /*0038*/ 	.byte	0x04, 0x17
        /*003a*/ 	.short	(.L_15 - .L_14)
.L_14:
        /*003c*/ 	.word	0x00000000
        /*0040*/ 	.short	0x0001
        /*0042*/ 	.short	0x0008
        /*0044*/ 	.byte	0x00, 0xf0, 0x11, 0x00


	//----- nvinfo : EIATTR_KPARAM_INFO
	.align		4
.L_15:
        /*0048*/ 	.byte	0x04, 0x17
        /*004a*/ 	.short	(.L_17 - .L_16)
.L_16:
        /*004c*/ 	.word	0x00000000
        /*0050*/ 	.short	0x0000
        /*0052*/ 	.short	0x0000
        /*0054*/ 	.byte	0x00, 0xf5, 0x21, 0x00


	//----- nvinfo : EIATTR_SPARSE_MMA_MASK
	.align		4
.L_17:
        /*0058*/ 	.byte	0x03, 0x50
        /*005a*/ 	.short	0x0000


	//----- nvinfo : EIATTR_MAXREG_COUNT
	.align		4
        /*005c*/ 	.byte	0x03, 0x1b
        /*005e*/ 	.short	0x00ff


	//----- nvinfo : EIATTR_MERCURY_ISA_VERSION
	.align		4
        /*0060*/ 	.byte	0x03, 0x5f
        /*0062*/ 	.short	0x0101


	//----- nvinfo : EIATTR_VRC_CTA_INIT_COUNT
	.align		4
        /*0064*/ 	.byte	0x02, 0x4a
	.zero		1
	.zero		1


	//----- nvinfo : EIATTR_EXIT_INSTR_OFFSETS
	.align		4
        /*0068*/ 	.byte	0x04, 0x1c
        /*006a*/ 	.short	(.L_19 - .L_18)


	//   ....[0]....
.L_18:
        /*006c*/ 	.word	0x00000070


	//   ....[1]....
        /*0070*/ 	.word	0x000000b0


	//   ....[2]....
        /*0074*/ 	.word	0x000002d0


	//   ....[3]....
        /*0078*/ 	.word	0x00000300


	//----- nvinfo : EIATTR_CBANK_PARAM_SIZE
	.align		4
.L_19:
        /*007c*/ 	.byte	0x03, 0x19
        /*007e*/ 	.short	0x0018


	//----- nvinfo : EIATTR_PARAM_CBANK
	.align		4
        /*0080*/ 	.byte	0x04, 0x0a
        /*0082*/ 	.short	(.L_21 - .L_20)
	.align		4
.L_20:
        /*0084*/ 	.word	index@(.nv.constant0._Z14bitonic_kernelPfiiii)
        /*0088*/ 	.short	0x0380
        /*008a*/ 	.short	0x0018


	//----- nvinfo : EIATTR_SW_WAR
	.align		4
.L_21:
        /*008c*/ 	.byte	0x04, 0x36
        /*008e*/ 	.short	(.L_23 - .L_22)
.L_22:
        /*0090*/ 	.word	0x00000008
.L_23:


//--------------------- .nv.callgraph             --------------------------
	.section	.nv.callgraph,"",@"SHT_CUDA_CALLGRAPH"
	.align	4
	.sectionentsize	8
	.align		4
        /*0000*/ 	.word	0x00000000
	.align		4
        /*0004*/ 	.word	0xffffffff
	.align		4
        /*0008*/ 	.word	0x00000000
	.align		4
        /*000c*/ 	.word	0xfffffffe
	.align		4
        /*0010*/ 	.word	0x00000000
	.align		4
        /*0014*/ 	.word	0xfffffffd
	.align		4
        /*0018*/ 	.word	0x00000000
	.align		4
        /*001c*/ 	.word	0xfffffffc


//--------------------- .text._Z14bitonic_kernelPfiiii --------------------------
	.section	.text._Z14bitonic_kernelPfiiii,"ax",@progbits
	.align	128
        .global         _Z14bitonic_kernelPfiiii
        .type           _Z14bitonic_kernelPfiiii,@function
        .size           _Z14bitonic_kernelPfiiii,(.L_x_1 - _Z14bitonic_kernelPfiiii)
        .other          _Z14bitonic_kernelPfiiii,@"STO_CUDA_ENTRY STV_DEFAULT"
_Z14bitonic_kernelPfiiii:
.text._Z14bitonic_kernelPfiiii:
[----:B------:R-:W-:Y:S01]  /*0000*/  LDC R1, c[0x0][0x37c] ;  /* 0x0000df00ff017b82 */ /* 0x000fe20000000800 */
[----:B------:R-:W0:Y:S01]  /*0010*/  S2R R9, SR_TID.X ;  /* 0x0000000000097919 */ /* 0x000e220000002100 */
[----:B------:R-:W0:Y:S01]  /*0020*/  LDCU UR4, c[0x0][0x360] ;  /* 0x00006c00ff0477ac */ /* 0x000e220008000800 */
[----:B------:R-:W0:Y:S01]  /*0030*/  S2R R0, SR_CTAID.X ;  /* 0x0000000000007919 */ /* 0x000e220000002500 */
[----:B------:R-:W1:Y:S01]  /*0040*/  LDCU UR5, c[0x0][0x388] ;  /* 0x00007100ff0577ac */ /* 0x000e620008000800 */
[----:B0-----:R-:W-:-:S05]  /*0050*/  IMAD R9, R0, UR4, R9 ;  /* 0x0000000400097c24 */ /* 0x001fca000f8e0209 */
[----:B-1----:R-:W-:-:S13]  /*0060*/  ISETP.GE.AND P0, PT, R9, UR5, PT ;  /* 0x0000000509007c0c */ /* 0x002fda000bf06270 */
[----:B------:R-:W-:Y:S05]  /*0070*/  @P0 EXIT ;  /* 0x000000000000094d */ /* 0x000fea0003800000 */
[----:B------:R-:W0:Y:S02]  /*0080*/  LDCU UR4, c[0x0][0x394] ;  /* 0x00007280ff0477ac */ /* 0x000e240008000800 */
[----:B0-----:R-:W-:-:S04]  /*0090*/  LOP3.LUT R0, R9, UR4, RZ, 0x3c, !PT ;  /* 0x0000000409007c12 */ /* 0x001fc8000f8e3cff */
[----:B------:R-:W-:-:S13]  /*00a0*/  ISETP.GE.AND P0, PT, R9, R0, PT ;  /* 0x000000000900720c */ /* 0x000fda0003f06270 */
[----:B------:R-:W-:Y:S05]  /*00b0*/  @P0 EXIT ;  /* 0x000000000000094d */ /* 0x000fea0003800000 */
[----:B------:R-:W0:Y:S01]  /*00c0*/  LDC.64 R4, c[0x0][0x380] ;  /* 0x0000e000ff047b82 */ /* 0x000e220000000a00 */
[----:B------:R-:W1:Y:S07]  /*00d0*/  LDCU.64 UR4, c[0x0][0x358] ;  /* 0x00006b00ff0477ac */ /* 0x000e6e0008000a00 */
[----:B------:R-:W2:Y:S01]  /*00e0*/  LDC R10, c[0x0][0x390] ;  /* 0x0000e400ff0a7b82 */ /* 0x000ea20000000800 */
[----:B0-----:R-:W-:-:S04]  /*00f0*/  IMAD.WIDE R2, R9, 0x4, R4 ;  /* 0x0000000409027825 */ /* 0x001fc800078e0204 */
[----:B------:R-:W-:Y:S01]  /*0100*/  IMAD.WIDE R4, R0, 0x4, R4 ;  /* 0x0000000400047825 */ /* 0x000fe200078e0204 */
[----:B-1----:R-:W3:Y:S04]  /*0110*/  LDG.E R11, desc[UR4][R2.64] ;  /* 0x00000004020b7981 */ /* 0x002ee8000c1e1900 */
[----:B------:R-:W3:Y:S01]  /*0120*/  LDG.E R8, desc[UR4][R4.64] ;  /* 0x0000000404087981 */ /* 0x000ee2000c1e1900 */
[----:B--2---:R-:W-:-:S04]  /*0130*/  IABS R13, R10 ;  /* 0x0000000a000d7213 */ /* 0x004fc80000000000 */
[----:B------:R-:W0:Y:S08]  /*0140*/  I2F.RP R0, R13 ;  /* 0x0000000d00007306 */ /* 0x000e300000209400 */
[----:B0-----:R-:W0:Y:S02]  /*0150*/  MUFU.RCP R0, R0 ;  /* 0x0000000000007308 */ /* 0x001e240000001000 */
[----:B0-----:R-:W-:-:S06]  /*0160*/  VIADD R6, R0, 0xffffffe ;  /* 0x0ffffffe00067836 */ /* 0x001fcc0000000000 */
[----:B------:R0:W1:Y:S02]  /*0170*/  F2I.FTZ.U32.TRUNC.NTZ R7, R6 ;  /* 0x0000000600077305 */ /* 0x000064000021f000 */
[----:B0-----:R-:W-:Y:S02]  /*0180*/  IMAD.MOV.U32 R6, RZ, RZ, RZ ;  /* 0x000000ffff067224 */ /* 0x001fe400078e00ff */
[----:B-1----:R-:W-:-:S04]  /*0190*/  IMAD.MOV R12, RZ, RZ, -R7 ;  /* 0x000000ffff0c7224 */ /* 0x002fc800078e0a07 */
[----:B------:R-:W-:Y:S01]  /*01a0*/  IMAD R15, R12, R13, RZ ;  /* 0x0000000d0c0f7224 */ /* 0x000fe200078e02ff */
[----:B------:R-:W-:Y:S02]  /*01b0*/  IABS R12, R9 ;  /* 0x00000009000c7213 */ /* 0x000fe40000000000 */
[----:B------:R-:W-:Y:S01]  /*01c0*/  LOP3.LUT R9, R9, R10, RZ, 0x3c, !PT ;  /* 0x0000000a09097212 */ /* 0x000fe200078e3cff */
[----:B------:R-:W-:-:S03]  /*01d0*/  IMAD.HI.U32 R7, R7, R15, R6 ;  /* 0x0000000f07077227 */ /* 0x000fc600078e0006 */
[----:B------:R-:W-:-:S03]  /*01e0*/  ISETP.GE.AND P1, PT, R9, RZ, PT ;  /* 0x000000ff0900720c */ /* 0x000fc60003f26270 */
[----:B------:R-:W-:-:S04]  /*01f0*/  IMAD.HI.U32 R7, R7, R12, RZ ;  /* 0x0000000c07077227 */ /* 0x000fc800078e00ff */
[----:B------:R-:W-:-:S04]  /*0200*/  IMAD.MOV R0, RZ, RZ, -R7 ;  /* 0x000000ffff007224 */ /* 0x000fc800078e0a07 */
[----:B------:R-:W-:-:S05]  /*0210*/  IMAD R0, R13, R0, R12 ;  /* 0x000000000d007224 */ /* 0x000fca00078e020c */
[----:B------:R-:W-:-:S13]  /*0220*/  ISETP.GT.U32.AND P2, PT, R13, R0, PT ;  /* 0x000000000d00720c */ /* 0x000fda0003f44070 */
[-C--:B------:R-:W-:Y:S01]  /*0230*/  @!P2 IADD3 R0, PT, PT, R0, -R13.reuse, RZ ;  /* 0x8000000d0000a210 */ /* 0x080fe20007ffe0ff */
[----:B------:R-:W-:Y:S01]  /*0240*/  @!P2 VIADD R7, R7, 0x1 ;  /* 0x000000010707a836 */ /* 0x000fe20000000000 */
[----:B------:R-:W-:Y:S02]  /*0250*/  ISETP.NE.AND P2, PT, R10, RZ, PT ;  /* 0x000000ff0a00720c */ /* 0x000fe40003f45270 */
[----:B------:R-:W-:-:S13]  /*0260*/  ISETP.GE.U32.AND P0, PT, R0, R13, PT ;  /* 0x0000000d0000720c */ /* 0x000fda0003f06070 */
[----:B------:R-:W-:-:S05]  /*0270*/  @P0 VIADD R7, R7, 0x1 ;  /* 0x0000000107070836 */ /* 0x000fca0000000000 */
[----:B------:R-:W-:Y:S02]  /*0280*/  @!P1 IADD3 R7, PT, PT, -R7, RZ, RZ ;  /* 0x000000ff07079210 */ /* 0x000fe40007ffe1ff */
[----:B------:R-:W-:-:S04]  /*0290*/  @!P2 LOP3.LUT R7, RZ, R10, RZ, 0x33, !PT ;  /* 0x0000000aff07a212 */ /* 0x000fc800078e33ff */
[----:B------:R-:W-:-:S04]  /*02a0*/  LOP3.LUT R7, R7, 0x1, RZ, 0xc0, !PT ;  /* 0x0000000107077812 */ /* 0x000fc800078ec0ff */
[----:B------:R-:W-:-:S04]  /*02b0*/  ISETP.NE.U32.AND P0, PT, R7, 0x1, PT ;  /* 0x000000010700780c */ /* 0x000fc80003f05070 */
[----:B---3--:R-:W-:-:S13]  /*02c0*/  FSETP.LEU.XOR P0, PT, R11, R8, !P0 ;  /* 0x000000080b00720b */ /* 0x008fda000470b800 */
[----:B------:R-:W-:Y:S05]  /*02d0*/  @P0 EXIT ;  /* 0x000000000000094d */ /* 0x000fea0003800000 */
[----:B------:R-:W-:Y:S04]  /*02e0*/  STG.E desc[UR4][R2.64], R8 ;  /* 0x0000000802007986 */ /* 0x000fe8000c101904 */
[----:B------:R-:W-:Y:S01]  /*02f0*/  STG.E desc[UR4][R4.64], R11 ;  /* 0x0000000b04007986 */ /* 0x000fe2000c101904 */
[----:B------:R-:W-:Y:S05]  /*0300*/  EXIT ;  /* 0x000000000000794d */ /* 0x000fea0003800000 */
.L_x_0:
[----:B------:R-:W-:-:S00]  /*0310*/  BRA `(.L_x_0) ;  /* 0xfffffffc00fc7947 */ /* 0x000fc0000383ffff */
[----:B------:R-:W-:-:S00]  /*0320*/  NOP ;  /* 0x0000000000007918 */ /* 0x000fc00000000000 */
        /* <DEDUP_REMOVED lines=13> */
.L_x_1:


//--------------------- .nv.shared.reserved.0     --------------------------
	.section	.nv.shared.reserved.0,"aw",@nobits
	.weak		__nv_reservedSMEM_offset_0_alias
	.size		__nv_reservedSMEM_offset_0_alias, 0, 64
	.other		__nv_reservedSMEM_offset_0_alias,@"STO_CUDA_RESERVED_SHARED STV_DEFAULT"
__nv_reservedSMEM_offset_0_alias:
	.zero		0
	.zero		64


//--------------------- .nv.constant0._Z14bitonic_kernelPfiiii --------------------------
	.section	.nv.constant0._Z14bitonic_kernelPfiiii,"a",@progbits
	.sectionflags	@""
	.align	4
.nv.constant0._Z14bitonic_kernelPfiiii:
	.zero		920


//--------------------- SYMBOLS --------------------------

	.type		.nv.reservedSmem.offset0,@object
	.size		.nv.reservedSmem.offset0,0x4
